//
// Generated by NVIDIA NVVM Compiler
//
// Compiler Build ID: CL-36424714
// Cuda compilation tools, release 13.0, V13.0.88
// Based on NVVM 20.0.0
//

.version 9.0
.target sm_100
.address_size 64

	// .globl	_Z9MatrixMulPfS_S_iii

.visible .entry _Z9MatrixMulPfS_S_iii(
	.param .u64 .ptr .align 1 _Z9MatrixMulPfS_S_iii_param_0,
	.param .u64 .ptr .align 1 _Z9MatrixMulPfS_S_iii_param_1,
	.param .u64 .ptr .align 1 _Z9MatrixMulPfS_S_iii_param_2,
	.param .u32 _Z9MatrixMulPfS_S_iii_param_3,
	.param .u32 _Z9MatrixMulPfS_S_iii_param_4,
	.param .u32 _Z9MatrixMulPfS_S_iii_param_5
)
{
	.reg .pred 	%p<11>;
	.reg .b32 	%r<42>;
	.reg .b32 	%f<68>;
	.reg .b64 	%rd<40>;

	ld.param.u64 	%rd5, [_Z9MatrixMulPfS_S_iii_param_0];
	ld.param.u64 	%rd6, [_Z9MatrixMulPfS_S_iii_param_1];
	ld.param.u64 	%rd4, [_Z9MatrixMulPfS_S_iii_param_2];
	ld.param.u32 	%r22, [_Z9MatrixMulPfS_S_iii_param_3];
	ld.param.u32 	%r20, [_Z9MatrixMulPfS_S_iii_param_4];
	ld.param.u32 	%r21, [_Z9MatrixMulPfS_S_iii_param_5];
	cvta.to.global.u64 	%rd1, %rd6;
	cvta.to.global.u64 	%rd2, %rd5;
	mov.u32 	%r23, %ctaid.x;
	mov.u32 	%r24, %ntid.x;
	mov.u32 	%r25, %tid.x;
	mad.lo.s32 	%r1, %r23, %r24, %r25;
	mul.lo.s32 	%r26, %r21, %r22;
	setp.ge.s32 	%p1, %r1, %r26;
	@%p1 bra 	$L__BB0_14;
	rem.s32 	%r2, %r1, %r21;
	setp.lt.s32 	%p2, %r20, 1;
	@%p2 bra 	$L__BB0_13;
	div.s32 	%r28, %r1, %r21;
	mul.lo.s32 	%r3, %r28, %r20;
	and.b32  	%r4, %r20, 7;
	setp.lt.u32 	%p3, %r20, 8;
	mov.b32 	%r40, 0;
	@%p3 bra 	$L__BB0_5;
	and.b32  	%r40, %r20, 2147483640;
	neg.s32 	%r38, %r40;
	shl.b32 	%r7, %r21, 3;
	add.s64 	%rd3, %rd2, 16;
	mul.wide.s32 	%rd11, %r21, 4;
	mov.u32 	%r36, %r3;
	mov.u32 	%r37, %r2;
$L__BB0_4:
	.pragma "nounroll";
	mul.wide.s32 	%rd7, %r36, 4;
	add.s64 	%rd8, %rd3, %rd7;
	ld.global.f32 	%f17, [%rd8+-16];
	mul.wide.s32 	%rd9, %r37, 4;
	add.s64 	%rd10, %rd1, %rd9;
	ld.global.f32 	%f18, [%rd10];
	fma.rn.f32 	%f19, %f17, %f18, %f67;
	ld.global.f32 	%f20, [%rd8+-12];
	add.s64 	%rd12, %rd10, %rd11;
	ld.global.f32 	%f21, [%rd12];
	fma.rn.f32 	%f22, %f20, %f21, %f19;
	ld.global.f32 	%f23, [%rd8+-8];
	add.s64 	%rd13, %rd12, %rd11;
	ld.global.f32 	%f24, [%rd13];
	fma.rn.f32 	%f25, %f23, %f24, %f22;
	ld.global.f32 	%f26, [%rd8+-4];
	add.s64 	%rd14, %rd13, %rd11;
	ld.global.f32 	%f27, [%rd14];
	fma.rn.f32 	%f28, %f26, %f27, %f25;
	ld.global.f32 	%f29, [%rd8];
	add.s64 	%rd15, %rd14, %rd11;
	ld.global.f32 	%f30, [%rd15];
	fma.rn.f32 	%f31, %f29, %f30, %f28;
	ld.global.f32 	%f32, [%rd8+4];
	add.s64 	%rd16, %rd15, %rd11;
	ld.global.f32 	%f33, [%rd16];
	fma.rn.f32 	%f34, %f32, %f33, %f31;
	ld.global.f32 	%f35, [%rd8+8];
	add.s64 	%rd17, %rd16, %rd11;
	ld.global.f32 	%f36, [%rd17];
	fma.rn.f32 	%f37, %f35, %f36, %f34;
	ld.global.f32 	%f38, [%rd8+12];
	add.s64 	%rd18, %rd17, %rd11;
	ld.global.f32 	%f39, [%rd18];
	fma.rn.f32 	%f67, %f38, %f39, %f37;
	add.s32 	%r38, %r38, 8;
	add.s32 	%r37, %r37, %r7;
	add.s32 	%r36, %r36, 8;
	setp.ne.s32 	%p4, %r38, 0;
	@%p4 bra 	$L__BB0_4;
$L__BB0_5:
	setp.eq.s32 	%p5, %r4, 0;
	@%p5 bra 	$L__BB0_13;
	and.b32  	%r15, %r20, 3;
	setp.lt.u32 	%p6, %r4, 4;
	@%p6 bra 	$L__BB0_8;
	add.s32 	%r29, %r40, %r3;
	mul.wide.s32 	%rd19, %r29, 4;
	add.s64 	%rd20, %rd2, %rd19;
	ld.global.f32 	%f41, [%rd20];
	mad.lo.s32 	%r30, %r40, %r21, %r2;
	mul.wide.s32 	%rd21, %r30, 4;
	add.s64 	%rd22, %rd1, %rd21;
	ld.global.f32 	%f42, [%rd22];
	fma.rn.f32 	%f43, %f41, %f42, %f67;
	ld.global.f32 	%f44, [%rd20+4];
	mul.wide.s32 	%rd23, %r21, 4;
	add.s64 	%rd24, %rd22, %rd23;
	ld.global.f32 	%f45, [%rd24];
	fma.rn.f32 	%f46, %f44, %f45, %f43;
	ld.global.f32 	%f47, [%rd20+8];
	add.s64 	%rd25, %rd24, %rd23;
	ld.global.f32 	%f48, [%rd25];
	fma.rn.f32 	%f49, %f47, %f48, %f46;
	ld.global.f32 	%f50, [%rd20+12];
	add.s64 	%rd26, %rd25, %rd23;
	ld.global.f32 	%f51, [%rd26];
	fma.rn.f32 	%f67, %f50, %f51, %f49;
	add.s32 	%r40, %r40, 4;
$L__BB0_8:
	setp.eq.s32 	%p7, %r15, 0;
	@%p7 bra 	$L__BB0_13;
	setp.eq.s32 	%p8, %r15, 1;
	@%p8 bra 	$L__BB0_11;
	add.s32 	%r31, %r40, %r3;
	mul.wide.s32 	%rd27, %r31, 4;
	add.s64 	%rd28, %rd2, %rd27;
	ld.global.f32 	%f53, [%rd28];
	mad.lo.s32 	%r32, %r40, %r21, %r2;
	mul.wide.s32 	%rd29, %r32, 4;
	add.s64 	%rd30, %rd1, %rd29;
	ld.global.f32 	%f54, [%rd30];
	fma.rn.f32 	%f55, %f53, %f54, %f67;
	ld.global.f32 	%f56, [%rd28+4];
	mul.wide.s32 	%rd31, %r21, 4;
	add.s64 	%rd32, %rd30, %rd31;
	ld.global.f32 	%f57, [%rd32];
	fma.rn.f32 	%f67, %f56, %f57, %f55;
	add.s32 	%r40, %r40, 2;
$L__BB0_11:
	and.b32  	%r33, %r20, 1;
	setp.eq.b32 	%p9, %r33, 1;
	not.pred 	%p10, %p9;
	@%p10 bra 	$L__BB0_13;
	add.s32 	%r34, %r40, %r3;
	mul.wide.s32 	%rd33, %r34, 4;
	add.s64 	%rd34, %rd2, %rd33;
	ld.global.f32 	%f58, [%rd34];
	mad.lo.s32 	%r35, %r40, %r21, %r2;
	mul.wide.s32 	%rd35, %r35, 4;
	add.s64 	%rd36, %rd1, %rd35;
	ld.global.f32 	%f59, [%rd36];
	fma.rn.f32 	%f67, %f58, %f59, %f67;
$L__BB0_13:
	cvta.to.global.u64 	%rd37, %rd4;
	mul.wide.s32 	%rd38, %r1, 4;
	add.s64 	%rd39, %rd37, %rd38;
	st.global.f32 	[%rd39], %f67;
$L__BB0_14:
	ret;

}


// ===== COMPILED SASS (sm_100) =====

	.target	sm_100

	.elftype	@"ET_EXEC"


//--------------------- .note.nv.tkinfo           --------------------------
	.section	.note.nv.tkinfo,"",@"SHT_NOTE"
	.sectionflags	@"SHF_NOTE_NV_TKINFO"
	.tkinfo
        /*0018*/ 	.word	0x00000002
        /*0030*/ 	.string	""
        /*0030*/ 	.string	"ptxas"
        /*0030*/ 	.string	"Cuda compilation tools, release 13.0, V13.0.88"
        /*0030*/ 	.string	"Build cuda_13.0.r13.0/compiler.36424714_0"
        /*0030*/ 	.string	"-arch sm_100 -m 64 "



//--------------------- .note.nv.cuinfo           --------------------------
	.section	.note.nv.cuinfo,"",@"SHT_NOTE"
	.sectionflags	@"SHF_NOTE_NV_CUINFO"
        /*0018*/ 	.short	0x0002
        /*001a*/ 	.short	0x0064
        /*001c*/ 	.short	0x0082
	.zero		2


//--------------------- .nv.info                  --------------------------
	.section	.nv.info,"",@"SHT_CUDA_INFO"
	.align	4


	//----- nvinfo : EIATTR_REGCOUNT
	.align		4
        /*0000*/ 	.byte	0x04, 0x2f
        /*0002*/ 	.short	(.L_1 - .L_0)
	.align		4
.L_0:
        /*0004*/ 	.word	index@(_Z9MatrixMulPfS_S_iii)
        /*0008*/ 	.word	0x00000020


	//----- nvinfo : EIATTR_FRAME_SIZE
	.align		4
.L_1:
        /*000c*/ 	.byte	0x04, 0x11
        /*000e*/ 	.short	(.L_3 - .L_2)
	.align		4
.L_2:
        /*0010*/ 	.word	index@(_Z9MatrixMulPfS_S_iii)
        /*0014*/ 	.word	0x00000000


	//----- nvinfo : EIATTR_MIN_STACK_SIZE
	.align		4
.L_3:
        /*0018*/ 	.byte	0x04, 0x12
        /*001a*/ 	.short	(.L_5 - .L_4)
	.align		4
.L_4:
        /*001c*/ 	.word	index@(_Z9MatrixMulPfS_S_iii)
        /*0020*/ 	.word	0x00000000
.L_5:


//--------------------- .nv.compat                --------------------------
	.section	.nv.compat,"",@"SHT_CUDA_COMPAT_INFO"
	.align	4
        /*0000*/ 	.byte	0x02, 0x09, 0x00, 0x00, 0x02, 0x02, 0x01, 0x00, 0x02, 0x05, 0x05, 0x00, 0x03, 0x07, 0x01, 0x01
        /*0010*/ 	.byte	0x02, 0x03, 0x00, 0x00, 0x02, 0x06, 0x01, 0x00, 0x04, 0x0b, 0x08, 0x00, 0x09, 0x00, 0x00, 0x00
        /*0020*/ 	.byte	0x00, 0x00, 0x00, 0x00


//--------------------- .nv.info._Z9MatrixMulPfS_S_iii --------------------------
	.section	.nv.info._Z9MatrixMulPfS_S_iii,"",@"SHT_CUDA_INFO"
	.sectionflags	@""
	.align	4


	//----- nvinfo : EIATTR_CUDA_API_VERSION
	.align		4
        /*0000*/ 	.byte	0x04, 0x37
        /*0002*/ 	.short	(.L_7 - .L_6)
.L_6:
        /*0004*/ 	.word	0x00000082


	//----- nvinfo : EIATTR_KPARAM_INFO
	.align		4
.L_7:
        /*0008*/ 	.byte	0x04, 0x17
        /*000a*/ 	.short	(.L_9 - .L_8)
.L_8:
        /*000c*/ 	.word	0x00000000
        /*0010*/ 	.short	0x0005
        /*0012*/ 	.short	0x0020
        /*0014*/ 	.byte	0x00, 0xf0, 0x11, 0x00


	//----- nvinfo : EIATTR_KPARAM_INFO
	.align		4
.L_9:
        /*0018*/ 	.byte	0x04, 0x17
        /*001a*/ 	.short	(.L_11 - .L_10)
.L_10:
        /*001c*/ 	.word	0x00000000
        /*0020*/ 	.short	0x0004
        /*0022*/ 	.short	0x001c
        /*0024*/ 	.byte	0x00, 0xf0, 0x11, 0x00


	//----- nvinfo : EIATTR_KPARAM_INFO
	.align		4
.L_11:
        /*0028*/ 	.byte	0x04, 0x17
        /*002a*/ 	.short	(.L_13 - .L_12)
.L_12:
        /*002c*/ 	.word	0x00000000
        /*0030*/ 	.short	0x0003
        /*0032*/ 	.short	0x0018
        /*0034*/ 	.byte	0x00, 0xf0, 0x11, 0x00


	//----- nvinfo : EIATTR_KPARAM_INFO
	.align		4
.L_13:
        /*0038*/ 	.byte	0x04, 0x17
        /*003a*/ 	.short	(.L_15 - .L_14)
.L_14:
        /*003c*/ 	.word	0x00000000
        /*0040*/ 	.short	0x0002
        /*0042*/ 	.short	0x0010
        /*0044*/ 	.byte	0x00, 0xf5, 0x21, 0x00


	//----- nvinfo : EIATTR_KPARAM_INFO
	.align		4
.L_15:
        /*0048*/ 	.byte	0x04, 0x17
        /*004a*/ 	.short	(.L_17 - .L_16)
.L_16:
        /*004c*/ 	.word	0x00000000
        /*0050*/ 	.short	0x0001
        /*0052*/ 	.short	0x0008
        /*0054*/ 	.byte	0x00, 0xf5, 0x21, 0x00


	//----- nvinfo : EIATTR_KPARAM_INFO
	.align		4
.L_17:
        /*0058*/ 	.byte	0x04, 0x17
        /*005a*/ 	.short	(.L_19 - .L_18)
.L_18:
        /*005c*/ 	.word	0x00000000
        /*0060*/ 	.short	0x0000
        /*0062*/ 	.short	0x0000
        /*0064*/ 	.byte	0x00, 0xf5, 0x21, 0x00


	//----- nvinfo : EIATTR_SPARSE_MMA_MASK
	.align		4
.L_19:
        /*0068*/ 	.byte	0x03, 0x50
        /*006a*/ 	.short	0x0000


	//----- nvinfo : EIATTR_MAXREG_COUNT
	.align		4
        /*006c*/ 	.byte	0x03, 0x1b
        /*006e*/ 	.short	0x00ff


	//----- nvinfo : EIATTR_MERCURY_ISA_VERSION
	.align		4
        /*0070*/ 	.byte	0x03, 0x5f
        /*0072*/ 	.short	0x0101


	//----- nvinfo : EIATTR_VRC_CTA_INIT_COUNT
	.align		4
        /*0074*/ 	.byte	0x02, 0x4a
	.zero		1
	.zero		1


	//----- nvinfo : EIATTR_EXIT_INSTR_OFFSETS
	.align		4
        /*0078*/ 	.byte	0x04, 0x1c
        /*007a*/ 	.short	(.L_21 - .L_20)


	//   ....[0]....
.L_20:
        /*007c*/ 	.word	0x00000090


	//   ....[1]....
        /*0080*/ 	.word	0x000009b0


	//----- nvinfo : EIATTR_CBANK_PARAM_SIZE
	.align		4
.L_21:
        /*0084*/ 	.byte	0x03, 0x19
        /*0086*/ 	.short	0x0024


	//----- nvinfo : EIATTR_PARAM_CBANK
	.align		4
        /*0088*/ 	.byte	0x04, 0x0a
        /*008a*/ 	.short	(.L_23 - .L_22)
	.align		4
.L_22:
        /*008c*/ 	.word	index@(.nv.constant0._Z9MatrixMulPfS_S_iii)
        /*0090*/ 	.short	0x0380
        /*0092*/ 	.short	0x0024


	//----- nvinfo : EIATTR_SW_WAR
	.align		4
.L_23:
        /*0094*/ 	.byte	0x04, 0x36
        /*0096*/ 	.short	(.L_25 - .L_24)
.L_24:
        /*0098*/ 	.word	0x00000008
.L_25:


//--------------------- .nv.callgraph             --------------------------
	.section	.nv.callgraph,"",@"SHT_CUDA_CALLGRAPH"
	.align	4
	.sectionentsize	8
	.align		4
        /*0000*/ 	.word	0x00000000
	.align		4
        /*0004*/ 	.word	0xffffffff
	.align		4
        /*0008*/ 	.word	0x00000000
	.align		4
        /*000c*/ 	.word	0xfffffffe
	.align		4
        /*0010*/ 	.word	0x00000000
	.align		4
        /*0014*/ 	.word	0xfffffffd
	.align		4
        /*0018*/ 	.word	0x00000000
	.align		4
        /*001c*/ 	.word	0xfffffffc


//--------------------- .text._Z9MatrixMulPfS_S_iii --------------------------
	.section	.text._Z9MatrixMulPfS_S_iii,"ax",@progbits
	.align	128
        .global         _Z9MatrixMulPfS_S_iii
        .type           _Z9MatrixMulPfS_S_iii,@function
        .size           _Z9MatrixMulPfS_S_iii,(.L_x_5 - _Z9MatrixMulPfS_S_iii)
        .other          _Z9MatrixMulPfS_S_iii,@"STO_CUDA_ENTRY STV_DEFAULT"
_Z9MatrixMulPfS_S_iii:
.text._Z9MatrixMulPfS_S_iii:
[----:B------:R-:W-:Y:S01]  /*0000*/  LDC R1, c[0x0][0x37c] ;  /* 0x0000df00ff017b82 */ /* 0x000fe20000000800 */
[----:B------:R-:W0:Y:S07]  /*0010*/  S2R R3, SR_TID.X ;  /* 0x0000000000037919 */ /* 0x000e2e0000002100 */
[----:B------:R-:W0:Y:S01]  /*0020*/  S2UR UR4, SR_CTAID.X ;  /* 0x00000000000479c3 */ /* 0x000e220000002500 */
[----:B------:R-:W1:Y:S07]  /*0030*/  LDCU UR5, c[0x0][0x398] ;  /* 0x00007300ff0577ac */ /* 0x000e6e0008000800 */
[----:B------:R-:W0:Y:S08]  /*0040*/  LDC R0, c[0x0][0x360] ;  /* 0x0000d800ff007b82 */ /* 0x000e300000000800 */
[----:B------:R-:W1:Y:S01]  /*0050*/  LDC R15, c[0x0][0x3a0] ;  /* 0x0000e800ff0f7b82 */ /* 0x000e620000000800 */
[----:B0-----:R-:W-:-:S02]  /*0060*/  IMAD R0, R0, UR4, R3 ;  /* 0x0000000400007c24 */ /* 0x001fc4000f8e0203 */
[----:B-1----:R-:W-:-:S05]  /*0070*/  IMAD R3, R15, UR5, RZ ;  /* 0x000000050f037c24 */ /* 0x002fca000f8e02ff */
[----:B------:R-:W-:-:S13]  /*0080*/  ISETP.GE.AND P0, PT, R0, R3, PT ;  /* 0x000000030000720c */ /* 0x000fda0003f06270 */
[----:B------:R-:W-:Y:S05]  /*0090*/  @P0 EXIT ;  /* 0x000000000000094d */ /* 0x000fea0003800000 */
[----:B------:R-:W-:Y:S01]  /*00a0*/  IABS R7, R15 ;  /* 0x0000000f00077213 */ /* 0x000fe20000000000 */
[----:B------:R-:W0:Y:S01]  /*00b0*/  LDC R14, c[0x0][0x39c] ;  /* 0x0000e700ff0e7b82 */ /* 0x000e220000000800 */
[----:B------:R-:W-:Y:S01]  /*00c0*/  ISETP.GE.AND P2, PT, R0, RZ, PT ;  /* 0x000000ff0000720c */ /* 0x000fe20003f46270 */
[----:B------:R-:W1:Y:S01]  /*00d0*/  LDCU.64 UR6, c[0x0][0x358] ;  /* 0x00006b00ff0677ac */ /* 0x000e620008000a00 */
[----:B------:R-:W2:Y:S08]  /*00e0*/  I2F.RP R4, R7 ;  /* 0x0000000700047306 */ /* 0x000eb00000209400 */
[----:B--2---:R-:W2:Y:S01]  /*00f0*/  MUFU.RCP R4, R4 ;  /* 0x0000000400047308 */ /* 0x004ea20000001000 */
[----:B0-----:R-:W-:-:S02]  /*0100*/  ISETP.GE.AND P3, PT, R14, 0x1, PT ;  /* 0x000000010e00780c */ /* 0x001fc40003f66270 */
[----:B--2---:R-:W-:-:S05]  /*0110*/  IADD3 R2, PT, PT, R4, 0xffffffe, RZ ;  /* 0x0ffffffe04027810 */ /* 0x004fca0007ffe0ff */
[----:B------:R0:W2:Y:S02]  /*0120*/  F2I.FTZ.U32.TRUNC.NTZ R3, R2 ;  /* 0x0000000200037305 */ /* 0x0000a4000021f000 */
[----:B0-----:R-:W-:Y:S01]  /*0130*/  HFMA2 R2, -RZ, RZ, 0, 0 ;  /* 0x00000000ff027431 */ /* 0x001fe200000001ff */
[----:B--2---:R-:W-:-:S05]  /*0140*/  IADD3 R6, PT, PT, RZ, -R3, RZ ;  /* 0x80000003ff067210 */ /* 0x004fca0007ffe0ff */
[----:B------:R-:W-:Y:S01]  /*0150*/  IMAD R5, R6, R7, RZ ;  /* 0x0000000706057224 */ /* 0x000fe200078e02ff */
[----:B------:R-:W-:-:S03]  /*0160*/  IABS R6, R0 ;  /* 0x0000000000067213 */ /* 0x000fc60000000000 */
[----:B------:R-:W-:-:S06]  /*0170*/  IMAD.HI.U32 R3, R3, R5, R2 ;  /* 0x0000000503037227 */ /* 0x000fcc00078e0002 */
[----:B------:R-:W-:-:S05]  /*0180*/  IMAD.HI.U32 R3, R3, R6, RZ ;  /* 0x0000000603037227 */ /* 0x000fca00078e00ff */
[----:B------:R-:W-:-:S05]  /*0190*/  IADD3 R4, PT, PT, -R3, RZ, RZ ;  /* 0x000000ff03047210 */ /* 0x000fca0007ffe1ff */
[----:B------:R-:W-:-:S05]  /*01a0*/  IMAD R4, R7, R4, R6 ;  /* 0x0000000407047224 */ /* 0x000fca00078e0206 */
[----:B------:R-:W-:-:S13]  /*01b0*/  ISETP.GT.U32.AND P0, PT, R7, R4, PT ;  /* 0x000000040700720c */ /* 0x000fda0003f04070 */
[----:B------:R-:W-:-:S04]  /*01c0*/  @!P0 IADD3 R4, PT, PT, R4, -R7, RZ ;  /* 0x8000000704048210 */ /* 0x000fc80007ffe0ff */
[----:B------:R-:W-:Y:S02]  /*01d0*/  ISETP.GT.U32.AND P1, PT, R7, R4, PT ;  /* 0x000000040700720c */ /* 0x000fe40003f24070 */
[----:B------:R-:W-:-:S04]  /*01e0*/  IADD3 R5, PT, PT, R4, -R7, RZ ;  /* 0x8000000704057210 */ /* 0x000fc80007ffe0ff */
[----:B------:R-:W-:-:S04]  /*01f0*/  SEL R5, R5, R4, !P1 ;  /* 0x0000000405057207 */ /* 0x000fc80004800000 */
[----:B------:R-:W-:Y:S01]  /*0200*/  @!P2 IADD3 R5, PT, PT, -R5, RZ, RZ ;  /* 0x000000ff0505a210 */ /* 0x000fe20007ffe1ff */
[----:B-1----:R-:W-:Y:S06]  /*0210*/  @!P3 BRA `(.L_x_0) ;  /* 0x0000000400d8b947 */ /* 0x002fec0003800000 */
[----:B------:R-:W-:Y:S02]  /*0220*/  ISETP.GE.U32.AND P1, PT, R4, R7, PT ;  /* 0x000000070400720c */ /* 0x000fe40003f26070 */
[-C--:B------:R-:W-:Y:S02]  /*0230*/  LOP3.LUT R2, R0, R15.reuse, RZ, 0x3c, !PT ;  /* 0x0000000f00027212 */ /* 0x080fe400078e3cff */
[----:B------:R-:W-:Y:S02]  /*0240*/  @!P0 IADD3 R3, PT, PT, R3, 0x1, RZ ;  /* 0x0000000103038810 */ /* 0x000fe40007ffe0ff */
[----:B------:R-:W-:Y:S02]  /*0250*/  ISETP.GE.AND P2, PT, R2, RZ, PT ;  /* 0x000000ff0200720c */ /* 0x000fe40003f46270 */
[----:B------:R-:W-:Y:S02]  /*0260*/  ISETP.NE.AND P0, PT, R15, RZ, PT ;  /* 0x000000ff0f00720c */ /* 0x000fe40003f05270 */
[----:B------:R-:W-:-:S02]  /*0270*/  LOP3.LUT R16, RZ, R15, RZ, 0x33, !PT ;  /* 0x0000000fff107212 */ /* 0x000fc400078e33ff */
[C---:B------:R-:W-:Y:S02]  /*0280*/  LOP3.LUT R24, R14.reuse, 0x7, RZ, 0xc0, !PT ;  /* 0x000000070e187812 */ /* 0x040fe400078ec0ff */
[----:B------:R-:W-:Y:S02]  /*0290*/  @P1 IADD3 R3, PT, PT, R3, 0x1, RZ ;  /* 0x0000000103031810 */ /* 0x000fe40007ffe0ff */
[----:B------:R-:W-:Y:S02]  /*02a0*/  ISETP.GE.U32.AND P1, PT, R14, 0x8, PT ;  /* 0x000000080e00780c */ /* 0x000fe40003f26070 */
[----:B------:R-:W-:Y:S02]  /*02b0*/  MOV R17, RZ ;  /* 0x000000ff00117202 */ /* 0x000fe40000000f00 */
[----:B------:R-:W-:Y:S02]  /*02c0*/  @!P2 IADD3 R3, PT, PT, -R3, RZ, RZ ;  /* 0x000000ff0303a210 */ /* 0x000fe40007ffe1ff */
[----:B------:R-:W-:-:S02]  /*02d0*/  ISETP.NE.AND P2, PT, R24, RZ, PT ;  /* 0x000000ff1800720c */ /* 0x000fc40003f45270 */
[C---:B------:R-:W-:Y:S02]  /*02e0*/  SEL R3, R16.reuse, R3, !P0 ;  /* 0x0000000310037207 */ /* 0x040fe40004000000 */
[----:B------:R-:W-:-:S03]  /*02f0*/  SEL R16, R16, R5, !P0 ;  /* 0x0000000510107207 */ /* 0x000fc60004000000 */
[----:B------:R-:W-:Y:S01]  /*0300*/  IMAD R18, R3, R14, RZ ;  /* 0x0000000e03127224 */ /* 0x000fe200078e02ff */
[----:B------:R-:W-:Y:S06]  /*0310*/  @!P1 BRA `(.L_x_1) ;  /* 0x0000000000c09947 */ /* 0x000fec0003800000 */
[----:B------:R-:W0:Y:S01]  /*0320*/  LDCU.64 UR4, c[0x0][0x380] ;  /* 0x00007000ff0477ac */ /* 0x000e220008000a00 */
[----:B------:R-:W-:Y:S01]  /*0330*/  LOP3.LUT R17, R14, 0x7ffffff8, RZ, 0xc0, !PT ;  /* 0x7ffffff80e117812 */ /* 0x000fe200078ec0ff */
[----:B------:R-:W-:Y:S01]  /*0340*/  IMAD.MOV.U32 R19, RZ, RZ, R18 ;  /* 0x000000ffff137224 */ /* 0x000fe200078e0012 */
[----:B------:R-:W-:Y:S02]  /*0350*/  MOV R20, R16 ;  /* 0x0000001000147202 */ /* 0x000fe40000000f00 */
[----:B------:R-:W-:Y:S01]  /*0360*/  IADD3 R21, PT, PT, -R17, RZ, RZ ;  /* 0x000000ff11157210 */ /* 0x000fe20007ffe1ff */
[----:B0-----:R-:W-:-:S04]  /*0370*/  UIADD3 UR4, UP0, UPT, UR4, 0x10, URZ ;  /* 0x0000001004047890 */ /* 0x001fc8000ff1e0ff */
[----:B------:R-:W-:-:S12]  /*0380*/  UIADD3.X UR5, UPT, UPT, URZ, UR5, URZ, UP0, !UPT ;  /* 0x00000005ff057290 */ /* 0x000fd800087fe4ff */
.L_x_2:
[----:B------:R-:W0:Y:S01]  /*0390*/  LDC.64 R12, c[0x0][0x388] ;  /* 0x0000e200ff0c7b82 */ /* 0x000e220000000a00 */
[----:B------:R-:W-:Y:S02]  /*03a0*/  MOV R2, UR4 ;  /* 0x0000000400027c02 */ /* 0x000fe40008000f00 */
[----:B------:R-:W-:-:S03]  /*03b0*/  MOV R3, UR5 ;  /* 0x0000000500037c02 */ /* 0x000fc60008000f00 */
[----:B------:R-:W-:-:S05]  /*03c0*/  IMAD.WIDE R2, R19, 0x4, R2 ;  /* 0x0000000413027825 */ /* 0x000fca00078e0202 */
[----:B------:R-:W2:Y:S04]  /*03d0*/  LDG.E R22, desc[UR6][R2.64+-0x10] ;  /* 0xfffff00602167981 */ /* 0x000ea8000c1e1900 */
[----:B------:R-:W3:Y:S04]  /*03e0*/  LDG.E R23, desc[UR6][R2.64+-0xc] ;  /* 0xfffff40602177981 */ /* 0x000ee8000c1e1900 */
[----:B------:R-:W4:Y:S01]  /*03f0*/  LDG.E R29, desc[UR6][R2.64+-0x8] ;  /* 0xfffff806021d7981 */ /* 0x000f22000c1e1900 */
[----:B0-----:R-:W-:-:S05]  /*0400*/  IMAD.WIDE R12, R20, 0x4, R12 ;  /* 0x00000004140c7825 */ /* 0x001fca00078e020c */
[----:B------:R0:W2:Y:S01]  /*0410*/  LDG.E R25, desc[UR6][R12.64] ;  /* 0x000000060c197981 */ /* 0x0000a2000c1e1900 */
[----:B------:R-:W-:-:S04]  /*0420*/  IMAD.WIDE R10, R15, 0x4, R12 ;  /* 0x000000040f0a7825 */ /* 0x000fc800078e020c */
[C---:B------:R-:W-:Y:S02]  /*0430*/  IMAD.WIDE R4, R15.reuse, 0x4, R10 ;  /* 0x000000040f047825 */ /* 0x040fe400078e020a */
[----:B------:R-:W3:Y:S02]  /*0440*/  LDG.E R10, desc[UR6][R10.64] ;  /* 0x000000060a0a7981 */ /* 0x000ee4000c1e1900 */
[C---:B------:R-:W-:Y:S02]  /*0450*/  IMAD.WIDE R6, R15.reuse, 0x4, R4 ;  /* 0x000000040f067825 */ /* 0x040fe400078e0204 */
[----:B------:R1:W4:Y:S02]  /*0460*/  LDG.E R28, desc[UR6][R4.64] ;  /* 0x00000006041c7981 */ /* 0x000324000c1e1900 */
[C---:B------:R-:W-:Y:S02]  /*0470*/  IMAD.WIDE R8, R15.reuse, 0x4, R6 ;  /* 0x000000040f087825 */ /* 0x040fe400078e0206 */
[----:B------:R-:W5:Y:S02]  /*0480*/  LDG.E R6, desc[UR6][R6.64] ;  /* 0x0000000606067981 */ /* 0x000f64000c1e1900 */
[----:B0-----:R-:W-:-:S05]  /*0490*/  IMAD.WIDE R12, R15, 0x4, R8 ;  /* 0x000000040f0c7825 */ /* 0x001fca00078e0208 */
[----:B------:R-:W5:Y:S04]  /*04a0*/  LDG.E R11, desc[UR6][R12.64] ;  /* 0x000000060c0b7981 */ /* 0x000f68000c1e1900 */
[----:B------:R-:W5:Y:S04]  /*04b0*/  LDG.E R7, desc[UR6][R8.64] ;  /* 0x0000000608077981 */ /* 0x000f68000c1e1900 */
[----:B------:R-:W5:Y:S04]  /*04c0*/  LDG.E R9, desc[UR6][R2.64+-0x4] ;  /* 0xfffffc0602097981 */ /* 0x000f68000c1e1900 */
[----:B------:R-:W5:Y:S01]  /*04d0*/  LDG.E R8, desc[UR6][R2.64+0x8] ;  /* 0x0000080602087981 */ /* 0x000f62000c1e1900 */
[----:B--2---:R-:W-:Y:S01]  /*04e0*/  FFMA R22, R22, R25, R27 ;  /* 0x0000001916167223 */ /* 0x004fe2000000001b */
[----:B------:R-:W-:-:S02]  /*04f0*/  IMAD.WIDE R26, R15, 0x4, R12 ;  /* 0x000000040f1a7825 */ /* 0x000fc400078e020c */
[----:B------:R-:W2:Y:S04]  /*0500*/  LDG.E R25, desc[UR6][R2.64] ;  /* 0x0000000602197981 */ /* 0x000ea8000c1e1900 */
[----:B------:R-:W2:Y:S01]  /*0510*/  LDG.E R12, desc[UR6][R2.64+0x4] ;  /* 0x00000406020c7981 */ /* 0x000ea2000c1e1900 */
[----:B-1----:R-:W-:-:S03]  /*0520*/  IMAD.WIDE R4, R15, 0x4, R26 ;  /* 0x000000040f047825 */ /* 0x002fc600078e021a */
[----:B------:R-:W2:Y:S04]  /*0530*/  LDG.E R13, desc[UR6][R2.64+0xc] ;  /* 0x00000c06020d7981 */ /* 0x000ea8000c1e1900 */
[----:B------:R-:W2:Y:S04]  /*0540*/  LDG.E R4, desc[UR6][R4.64] ;  /* 0x0000000604047981 */ /* 0x000ea8000c1e1900 */
[----:B------:R-:W2:Y:S01]  /*0550*/  LDG.E R3, desc[UR6][R26.64] ;  /* 0x000000061a037981 */ /* 0x000ea2000c1e1900 */
[----:B---3--:R-:W-:Y:S01]  /*0560*/  FFMA R10, R23, R10, R22 ;  /* 0x0000000a170a7223 */ /* 0x008fe20000000016 */
[----:B------:R-:W-:-:S03]  /*0570*/  IADD3 R21, PT, PT, R21, 0x8, RZ ;  /* 0x0000000815157810 */ /* 0x000fc60007ffe0ff */
[----:B----4-:R-:W-:Y:S01]  /*0580*/  FFMA R10, R29, R28, R10 ;  /* 0x0000001c1d0a7223 */ /* 0x010fe2000000000a */
[----:B------:R-:W-:Y:S01]  /*0590*/  ISETP.NE.AND P0, PT, R21, RZ, PT ;  /* 0x000000ff1500720c */ /* 0x000fe20003f05270 */
[----:B------:R-:W-:Y:S01]  /*05a0*/  IMAD R20, R15, 0x8, R20 ;  /* 0x000000080f147824 */ /* 0x000fe200078e0214 */
[----:B------:R-:W-:Y:S01]  /*05b0*/  IADD3 R19, PT, PT, R19, 0x8, RZ ;  /* 0x0000000813137810 */ /* 0x000fe20007ffe0ff */
[----:B-----5:R-:W-:-:S04]  /*05c0*/  FFMA R6, R9, R6, R10 ;  /* 0x0000000609067223 */ /* 0x020fc8000000000a */
[----:B--2---:R-:W-:-:S04]  /*05d0*/  FFMA R7, R25, R7, R6 ;  /* 0x0000000719077223 */ /* 0x004fc80000000006 */
[----:B------:R-:W-:-:S04]  /*05e0*/  FFMA R7, R12, R11, R7 ;  /* 0x0000000b0c077223 */ /* 0x000fc80000000007 */
[----:B------:R-:W-:-:S04]  /*05f0*/  FFMA R8, R8, R3, R7 ;  /* 0x0000000308087223 */ /* 0x000fc80000000007 */
[----:B------:R-:W-:Y:S01]  /*0600*/  FFMA R27, R13, R4, R8 ;  /* 0x000000040d1b7223 */ /* 0x000fe20000000008 */
[----:B------:R-:W-:Y:S06]  /*0610*/  @P0 BRA `(.L_x_2) ;  /* 0xfffffffc005c0947 */ /* 0x000fec000383ffff */
.L_x_1:
[----:B------:R-:W-:Y:S05]  /*0620*/  @!P2 BRA `(.L_x_0) ;  /* 0x0000000000d4a947 */ /* 0x000fea0003800000 */
[----:B------:R-:W-:Y:S02]  /*0630*/  ISETP.GE.U32.AND P0, PT, R24, 0x4, PT ;  /* 0x000000041800780c */ /* 0x000fe40003f06070 */
[----:B------:R-:W-:-:S04]  /*0640*/  LOP3.LUT R13, R14, 0x3, RZ, 0xc0, !PT ;  /* 0x000000030e0d7812 */ /* 0x000fc800078ec0ff */
[----:B------:R-:W-:-:S07]  /*0650*/  ISETP.NE.AND P1, PT, R13, RZ, PT ;  /* 0x000000ff0d00720c */ /* 0x000fce0003f25270 */
[----:B------:R-:W-:Y:S06]  /*0660*/  @!P0 BRA `(.L_x_3) ;  /* 0x0000000000588947 */ /* 0x000fec0003800000 */
[----:B------:R-:W0:Y:S01]  /*0670*/  LDC.64 R8, c[0x0][0x388] ;  /* 0x0000e200ff087b82 */ /* 0x000e220000000a00 */
[----:B------:R-:W-:Y:S01]  /*0680*/  IMAD R7, R17, R15, R16 ;  /* 0x0000000f11077224 */ /* 0x000fe200078e0210 */
[----:B------:R-:W-:-:S06]  /*0690*/  IADD3 R5, PT, PT, R18, R17, RZ ;  /* 0x0000001112057210 */ /* 0x000fcc0007ffe0ff */
[----:B------:R-:W1:Y:S01]  /*06a0*/  LDC.64 R2, c[0x0][0x380] ;  /* 0x0000e000ff027b82 */ /* 0x000e620000000a00 */
[----:B0-----:R-:W-:-:S04]  /*06b0*/  IMAD.WIDE R8, R7, 0x4, R8 ;  /* 0x0000000407087825 */ /* 0x001fc800078e0208 */
[----:B------:R-:W-:Y:S02]  /*06c0*/  IMAD.WIDE R10, R15, 0x4, R8 ;  /* 0x000000040f0a7825 */ /* 0x000fe400078e0208 */
[----:B------:R-:W2:Y:S02]  /*06d0*/  LDG.E R8, desc[UR6][R8.64] ;  /* 0x0000000608087981 */ /* 0x000ea4000c1e1900 */
[----:B-1----:R-:W-:-:S04]  /*06e0*/  IMAD.WIDE R2, R5, 0x4, R2 ;  /* 0x0000000405027825 */ /* 0x002fc800078e0202 */
[C---:B------:R-:W-:Y:S01]  /*06f0*/  IMAD.WIDE R4, R15.reuse, 0x4, R10 ;  /* 0x000000040f047825 */ /* 0x040fe200078e020a */
[----:B------:R-:W2:Y:S04]  /*0700*/  LDG.E R12, desc[UR6][R2.64] ;  /* 0x00000006020c7981 */ /* 0x000ea8000c1e1900 */
[----:B------:R-:W3:Y:S01]  /*0710*/  LDG.E R10, desc[UR6][R10.64] ;  /* 0x000000060a0a7981 */ /* 0x000ee2000c1e1900 */
[----:B------:R-:W-:-:S03]  /*0720*/  IMAD.WIDE R6, R15, 0x4, R4 ;  /* 0x000000040f067825 */ /* 0x000fc600078e0204 */
[----:B------:R-:W3:Y:S04]  /*0730*/  LDG.E R19, desc[UR6][R2.64+0x4] ;  /* 0x0000040602137981 */ /* 0x000ee8000c1e1900 */
[----:B------:R-:W4:Y:S04]  /*0740*/  LDG.E R20, desc[UR6][R4.64] ;  /* 0x0000000604147981 */ /* 0x000f28000c1e1900 */
[----:B------:R-:W4:Y:S04]  /*0750*/  LDG.E R21, desc[UR6][R2.64+0x8] ;  /* 0x0000080602157981 */ /* 0x000f28000c1e1900 */
[----:B------:R-:W5:Y:S04]  /*0760*/  LDG.E R23, desc[UR6][R2.64+0xc] ;  /* 0x00000c0602177981 */ /* 0x000f68000c1e1900 */
[----:B------:R-:W5:Y:S01]  /*0770*/  LDG.E R6, desc[UR6][R6.64] ;  /* 0x0000000606067981 */ /* 0x000f62000c1e1900 */
[----:B------:R-:W-:Y:S01]  /*0780*/  IADD3 R17, PT, PT, R17, 0x4, RZ ;  /* 0x0000000411117810 */ /* 0x000fe20007ffe0ff */
[----:B--2---:R-:W-:-:S04]  /*0790*/  FFMA R12, R12, R8, R27 ;  /* 0x000000080c0c7223 */ /* 0x004fc8000000001b */
[----:B---3--:R-:W-:-:S04]  /*07a0*/  FFMA R12, R19, R10, R12 ;  /* 0x0000000a130c7223 */ /* 0x008fc8000000000c */
[----:B----4-:R-:W-:-:S04]  /*07b0*/  FFMA R12, R21, R20, R12 ;  /* 0x00000014150c7223 */ /* 0x010fc8000000000c */
[----:B-----5:R-:W-:-:S07]  /*07c0*/  FFMA R27, R23, R6, R12 ;  /* 0x00000006171b7223 */ /* 0x020fce000000000c */
.L_x_3:
[----:B------:R-:W-:Y:S05]  /*07d0*/  @!P1 BRA `(.L_x_0) ;  /* 0x0000000000689947 */ /* 0x000fea0003800000 */
[----:B------:R-:W0:Y:S01]  /*07e0*/  LDC.64 R8, c[0x0][0x388] ;  /* 0x0000e200ff087b82 */ /* 0x000e220000000a00 */
[----:B------:R-:W-:Y:S02]  /*07f0*/  ISETP.NE.AND P0, PT, R13, 0x1, PT ;  /* 0x000000010d00780c */ /* 0x000fe40003f05270 */
[----:B------:R-:W-:-:S04]  /*0800*/  LOP3.LUT R14, R14, 0x1, RZ, 0xc0, !PT ;  /* 0x000000010e0e7812 */ /* 0x000fc800078ec0ff */
[----:B------:R-:W-:Y:S01]  /*0810*/  ISETP.NE.U32.AND P1, PT, R14, 0x1, PT ;  /* 0x000000010e00780c */ /* 0x000fe20003f25070 */
[----:B------:R-:W1:Y:S06]  /*0820*/  LDC.64 R6, c[0x0][0x380] ;  /* 0x0000e000ff067b82 */ /* 0x000e6c0000000a00 */
[C---:B------:R-:W-:Y:S01]  /*0830*/  @P0 IMAD R13, R17.reuse, R15, R16 ;  /* 0x0000000f110d0224 */ /* 0x040fe200078e0210 */
[----:B------:R-:W-:Y:S01]  /*0840*/  @P0 IADD3 R11, PT, PT, R18, R17, RZ ;  /* 0x00000011120b0210 */ /* 0x000fe20007ffe0ff */
[----:B------:R-:W2:Y:S01]  /*0850*/  LDC.64 R4, c[0x0][0x380] ;  /* 0x0000e000ff047b82 */ /* 0x000ea20000000a00 */
[----:B------:R-:W-:-:S07]  /*0860*/  @P0 IADD3 R17, PT, PT, R17, 0x2, RZ ;  /* 0x0000000211110810 */ /* 0x000fce0007ffe0ff */
[----:B------:R-:W3:Y:S01]  /*0870*/  LDC.64 R2, c[0x0][0x388] ;  /* 0x0000e200ff027b82 */ /* 0x000ee20000000a00 */
[----:B0-----:R-:W-:Y:S01]  /*0880*/  @P0 IMAD.WIDE R8, R13, 0x4, R8 ;  /* 0x000000040d080825 */ /* 0x001fe200078e0208 */
[----:B------:R-:W-:-:S03]  /*0890*/  @!P1 IADD3 R13, PT, PT, R18, R17, RZ ;  /* 0x00000011120d9210 */ /* 0x000fc60007ffe0ff */
[----:B------:R-:W-:Y:S01]  /*08a0*/  @!P1 IMAD R17, R17, R15, R16 ;  /* 0x0000000f11119224 */ /* 0x000fe200078e0210 */
[----:B------:R-:W4:Y:S01]  /*08b0*/  @P0 LDG.E R14, desc[UR6][R8.64] ;  /* 0x00000006080e0981 */ /* 0x000f22000c1e1900 */
[----:B-1----:R-:W-:-:S04]  /*08c0*/  @P0 IMAD.WIDE R6, R11, 0x4, R6 ;  /* 0x000000040b060825 */ /* 0x002fc800078e0206 */
[----:B------:R-:W-:Y:S01]  /*08d0*/  @P0 IMAD.WIDE R10, R15, 0x4, R8 ;  /* 0x000000040f0a0825 */ /* 0x000fe200078e0208 */
[----:B------:R-:W4:Y:S03]  /*08e0*/  @P0 LDG.E R12, desc[UR6][R6.64] ;  /* 0x00000006060c0981 */ /* 0x000f26000c1e1900 */
[----:B--2---:R-:W-:Y:S01]  /*08f0*/  @!P1 IMAD.WIDE R4, R13, 0x4, R4 ;  /* 0x000000040d049825 */ /* 0x004fe200078e0204 */
[----:B------:R-:W2:Y:S04]  /*0900*/  @P0 LDG.E R15, desc[UR6][R6.64+0x4] ;  /* 0x00000406060f0981 */ /* 0x000ea8000c1e1900 */
[----:B------:R-:W2:Y:S01]  /*0910*/  @P0 LDG.E R10, desc[UR6][R10.64] ;  /* 0x000000060a0a0981 */ /* 0x000ea2000c1e1900 */
[----:B---3--:R-:W-:-:S03]  /*0920*/  @!P1 IMAD.WIDE R2, R17, 0x4, R2 ;  /* 0x0000000411029825 */ /* 0x008fc600078e0202 */
[----:B------:R-:W3:Y:S04]  /*0930*/  @!P1 LDG.E R4, desc[UR6][R4.64] ;  /* 0x0000000604049981 */ /* 0x000ee8000c1e1900 */
[----:B------:R-:W3:Y:S01]  /*0940*/  @!P1 LDG.E R2, desc[UR6][R2.64] ;  /* 0x0000000602029981 */ /* 0x000ee2000c1e1900 */
[----:B----4-:R-:W-:-:S04]  /*0950*/  @P0 FFMA R12, R12, R14, R27 ;  /* 0x0000000e0c0c0223 */ /* 0x010fc8000000001b */
[----:B--2---:R-:W-:-:S04]  /*0960*/  @P0 FFMA R27, R15, R10, R12 ;  /* 0x0000000a0f1b0223 */ /* 0x004fc8000000000c */
[----:B---3--:R-:W-:-:S07]  /*0970*/  @!P1 FFMA R27, R4, R2, R27 ;  /* 0x00000002041b9223 */ /* 0x008fce000000001b */
.L_x_0:
[----:B------:R-:W0:Y:S02]  /*0980*/  LDC.64 R2, c[0x0][0x390] ;  /* 0x0000e400ff027b82 */ /* 0x000e240000000a00 */
[----:B0-----:R-:W-:-:S05]  /*0990*/  IMAD.WIDE R2, R0, 0x4, R2 ;  /* 0x0000000400027825 */ /* 0x001fca00078e0202 */
[----:B------:R-:W-:Y:S01]  /*09a0*/  STG.E desc[UR6][R2.64], R27 ;  /* 0x0000001b02007986 */ /* 0x000fe2000c101906 */
[----:B------:R-:W-:Y:S05]  /*09b0*/  EXIT ;  /* 0x000000000000794d */ /* 0x000fea0003800000 */
.L_x_4:
[----:B------:R-:W-:-:S00]  /*09c0*/  BRA `(.L_x_4) ;  /* 0xfffffffc00fc7947 */ /* 0x000fc0000383ffff */
[----:B------:R-:W-:-:S00]  /*09d0*/  NOP ;  /* 0x0000000000007918 */ /* 0x000fc00000000000 */
        /* <DEDUP_REMOVED lines=10> */
.L_x_5:


//--------------------- .nv.shared.reserved.0     --------------------------
	.section	.nv.shared.reserved.0,"aw",@nobits
	.weak		__nv_reservedSMEM_offset_0_alias
	.size		__nv_reservedSMEM_offset_0_alias, 0, 64
	.other		__nv_reservedSMEM_offset_0_alias,@"STO_CUDA_RESERVED_SHARED STV_DEFAULT"
__nv_reservedSMEM_offset_0_alias:
	.zero		0
	.zero		64


//--------------------- .nv.constant0._Z9MatrixMulPfS_S_iii --------------------------
	.section	.nv.constant0._Z9MatrixMulPfS_S_iii,"a",@progbits
	.sectionflags	@""
	.align	4
.nv.constant0._Z9MatrixMulPfS_S_iii:
	.zero		932


//--------------------- SYMBOLS --------------------------

	.type		.nv.reservedSmem.offset0,@object
	.size		.nv.reservedSmem.offset0,0x4
